//
// Generated by NVIDIA NVVM Compiler
//
// Compiler Build ID: CL-36424714
// Cuda compilation tools, release 13.0, V13.0.88
// Based on NVVM 20.0.0
//

.version 9.0
.target sm_100
.address_size 64

	// .globl	_Z19matrixMultiplyTiledPKfS0_Pfiii
// _ZZ19matrixMultiplyTiledPKfS0_PfiiiE5tileA has been demoted
// _ZZ19matrixMultiplyTiledPKfS0_PfiiiE5tileB has been demoted

.visible .entry _Z19matrixMultiplyTiledPKfS0_Pfiii(
	.param .u64 .ptr .align 1 _Z19matrixMultiplyTiledPKfS0_Pfiii_param_0,
	.param .u64 .ptr .align 1 _Z19matrixMultiplyTiledPKfS0_Pfiii_param_1,
	.param .u64 .ptr .align 1 _Z19matrixMultiplyTiledPKfS0_Pfiii_param_2,
	.param .u32 _Z19matrixMultiplyTiledPKfS0_Pfiii_param_3,
	.param .u32 _Z19matrixMultiplyTiledPKfS0_Pfiii_param_4,
	.param .u32 _Z19matrixMultiplyTiledPKfS0_Pfiii_param_5
)
{
	.reg .pred 	%p<12>;
	.reg .b32 	%r<51>;
	.reg .b32 	%f<111>;
	.reg .b64 	%rd<13>;
	// demoted variable
	.shared .align 4 .b8 _ZZ19matrixMultiplyTiledPKfS0_PfiiiE5tileA[4096];
	// demoted variable
	.shared .align 4 .b8 _ZZ19matrixMultiplyTiledPKfS0_PfiiiE5tileB[4096];
	ld.param.u64 	%rd4, [_Z19matrixMultiplyTiledPKfS0_Pfiii_param_0];
	ld.param.u64 	%rd5, [_Z19matrixMultiplyTiledPKfS0_Pfiii_param_1];
	ld.param.u64 	%rd6, [_Z19matrixMultiplyTiledPKfS0_Pfiii_param_2];
	ld.param.u32 	%r25, [_Z19matrixMultiplyTiledPKfS0_Pfiii_param_3];
	ld.param.u32 	%r26, [_Z19matrixMultiplyTiledPKfS0_Pfiii_param_4];
	ld.param.u32 	%r27, [_Z19matrixMultiplyTiledPKfS0_Pfiii_param_5];
	setp.lt.s32 	%p1, %r26, 1;
	mov.f32 	%f110, 0f00000000;
	@%p1 bra 	$L__BB0_7;
	add.s32 	%r28, %r26, 31;
	shr.u32 	%r29, %r28, 5;
	mov.u32 	%r30, %ctaid.y;
	shl.b32 	%r31, %r30, 5;
	mov.u32 	%r48, %tid.y;
	add.s32 	%r2, %r31, %r48;
	mov.u32 	%r46, %tid.x;
	mov.u32 	%r32, %ctaid.x;
	shl.b32 	%r33, %r32, 5;
	add.s32 	%r4, %r33, %r46;
	shl.b32 	%r34, %r48, 7;
	mov.u32 	%r35, _ZZ19matrixMultiplyTiledPKfS0_PfiiiE5tileA;
	add.s32 	%r5, %r35, %r34;
	shl.b32 	%r36, %r46, 2;
	add.s32 	%r6, %r5, %r36;
	mov.u32 	%r37, _ZZ19matrixMultiplyTiledPKfS0_PfiiiE5tileB;
	add.s32 	%r8, %r37, %r36;
	add.s32 	%r7, %r8, %r34;
	neg.s32 	%r50, %r29;
	mad.lo.s32 	%r38, %r48, %r27, %r46;
	add.s32 	%r49, %r38, %r33;
	shl.b32 	%r11, %r27, 5;
	mad.lo.s32 	%r47, %r26, %r2, %r46;
	cvta.to.global.u64 	%rd1, %rd4;
	cvta.to.global.u64 	%rd2, %rd5;
	mov.f32 	%f110, 0f00000000;
$L__BB0_2:
	setp.ge.s32 	%p2, %r2, %r25;
	mul.wide.s32 	%rd7, %r47, 4;
	add.s64 	%rd3, %rd1, %rd7;
	setp.ge.s32 	%p3, %r46, %r26;
	mov.f32 	%f108, 0f00000000;
	or.pred  	%p4, %p2, %p3;
	@%p4 bra 	$L__BB0_4;
	ld.global.nc.f32 	%f108, [%rd3];
$L__BB0_4:
	setp.ge.s32 	%p5, %r4, %r27;
	st.shared.f32 	[%r6], %f108;
	setp.ge.s32 	%p6, %r48, %r26;
	mov.f32 	%f109, 0f00000000;
	or.pred  	%p7, %p5, %p6;
	@%p7 bra 	$L__BB0_6;
	mul.wide.s32 	%rd8, %r49, 4;
	add.s64 	%rd9, %rd2, %rd8;
	ld.global.nc.f32 	%f109, [%rd9];
$L__BB0_6:
	st.shared.f32 	[%r7], %f109;
	bar.sync 	0;
	ld.shared.f32 	%f12, [%r5];
	ld.shared.f32 	%f13, [%r8];
	fma.rn.f32 	%f14, %f12, %f13, %f110;
	ld.shared.f32 	%f15, [%r5+4];
	ld.shared.f32 	%f16, [%r8+128];
	fma.rn.f32 	%f17, %f15, %f16, %f14;
	ld.shared.f32 	%f18, [%r5+8];
	ld.shared.f32 	%f19, [%r8+256];
	fma.rn.f32 	%f20, %f18, %f19, %f17;
	ld.shared.f32 	%f21, [%r5+12];
	ld.shared.f32 	%f22, [%r8+384];
	fma.rn.f32 	%f23, %f21, %f22, %f20;
	ld.shared.f32 	%f24, [%r5+16];
	ld.shared.f32 	%f25, [%r8+512];
	fma.rn.f32 	%f26, %f24, %f25, %f23;
	ld.shared.f32 	%f27, [%r5+20];
	ld.shared.f32 	%f28, [%r8+640];
	fma.rn.f32 	%f29, %f27, %f28, %f26;
	ld.shared.f32 	%f30, [%r5+24];
	ld.shared.f32 	%f31, [%r8+768];
	fma.rn.f32 	%f32, %f30, %f31, %f29;
	ld.shared.f32 	%f33, [%r5+28];
	ld.shared.f32 	%f34, [%r8+896];
	fma.rn.f32 	%f35, %f33, %f34, %f32;
	ld.shared.f32 	%f36, [%r5+32];
	ld.shared.f32 	%f37, [%r8+1024];
	fma.rn.f32 	%f38, %f36, %f37, %f35;
	ld.shared.f32 	%f39, [%r5+36];
	ld.shared.f32 	%f40, [%r8+1152];
	fma.rn.f32 	%f41, %f39, %f40, %f38;
	ld.shared.f32 	%f42, [%r5+40];
	ld.shared.f32 	%f43, [%r8+1280];
	fma.rn.f32 	%f44, %f42, %f43, %f41;
	ld.shared.f32 	%f45, [%r5+44];
	ld.shared.f32 	%f46, [%r8+1408];
	fma.rn.f32 	%f47, %f45, %f46, %f44;
	ld.shared.f32 	%f48, [%r5+48];
	ld.shared.f32 	%f49, [%r8+1536];
	fma.rn.f32 	%f50, %f48, %f49, %f47;
	ld.shared.f32 	%f51, [%r5+52];
	ld.shared.f32 	%f52, [%r8+1664];
	fma.rn.f32 	%f53, %f51, %f52, %f50;
	ld.shared.f32 	%f54, [%r5+56];
	ld.shared.f32 	%f55, [%r8+1792];
	fma.rn.f32 	%f56, %f54, %f55, %f53;
	ld.shared.f32 	%f57, [%r5+60];
	ld.shared.f32 	%f58, [%r8+1920];
	fma.rn.f32 	%f59, %f57, %f58, %f56;
	ld.shared.f32 	%f60, [%r5+64];
	ld.shared.f32 	%f61, [%r8+2048];
	fma.rn.f32 	%f62, %f60, %f61, %f59;
	ld.shared.f32 	%f63, [%r5+68];
	ld.shared.f32 	%f64, [%r8+2176];
	fma.rn.f32 	%f65, %f63, %f64, %f62;
	ld.shared.f32 	%f66, [%r5+72];
	ld.shared.f32 	%f67, [%r8+2304];
	fma.rn.f32 	%f68, %f66, %f67, %f65;
	ld.shared.f32 	%f69, [%r5+76];
	ld.shared.f32 	%f70, [%r8+2432];
	fma.rn.f32 	%f71, %f69, %f70, %f68;
	ld.shared.f32 	%f72, [%r5+80];
	ld.shared.f32 	%f73, [%r8+2560];
	fma.rn.f32 	%f74, %f72, %f73, %f71;
	ld.shared.f32 	%f75, [%r5+84];
	ld.shared.f32 	%f76, [%r8+2688];
	fma.rn.f32 	%f77, %f75, %f76, %f74;
	ld.shared.f32 	%f78, [%r5+88];
	ld.shared.f32 	%f79, [%r8+2816];
	fma.rn.f32 	%f80, %f78, %f79, %f77;
	ld.shared.f32 	%f81, [%r5+92];
	ld.shared.f32 	%f82, [%r8+2944];
	fma.rn.f32 	%f83, %f81, %f82, %f80;
	ld.shared.f32 	%f84, [%r5+96];
	ld.shared.f32 	%f85, [%r8+3072];
	fma.rn.f32 	%f86, %f84, %f85, %f83;
	ld.shared.f32 	%f87, [%r5+100];
	ld.shared.f32 	%f88, [%r8+3200];
	fma.rn.f32 	%f89, %f87, %f88, %f86;
	ld.shared.f32 	%f90, [%r5+104];
	ld.shared.f32 	%f91, [%r8+3328];
	fma.rn.f32 	%f92, %f90, %f91, %f89;
	ld.shared.f32 	%f93, [%r5+108];
	ld.shared.f32 	%f94, [%r8+3456];
	fma.rn.f32 	%f95, %f93, %f94, %f92;
	ld.shared.f32 	%f96, [%r5+112];
	ld.shared.f32 	%f97, [%r8+3584];
	fma.rn.f32 	%f98, %f96, %f97, %f95;
	ld.shared.f32 	%f99, [%r5+116];
	ld.shared.f32 	%f100, [%r8+3712];
	fma.rn.f32 	%f101, %f99, %f100, %f98;
	ld.shared.f32 	%f102, [%r5+120];
	ld.shared.f32 	%f103, [%r8+3840];
	fma.rn.f32 	%f104, %f102, %f103, %f101;
	ld.shared.f32 	%f105, [%r5+124];
	ld.shared.f32 	%f106, [%r8+3968];
	fma.rn.f32 	%f110, %f105, %f106, %f104;
	bar.sync 	0;
	add.s32 	%r50, %r50, 1;
	setp.ne.s32 	%p8, %r50, 0;
	add.s32 	%r49, %r49, %r11;
	add.s32 	%r48, %r48, 32;
	add.s32 	%r47, %r47, 32;
	add.s32 	%r46, %r46, 32;
	@%p8 bra 	$L__BB0_2;
$L__BB0_7:
	mov.u32 	%r39, %ctaid.y;
	shl.b32 	%r40, %r39, 5;
	mov.u32 	%r41, %tid.y;
	add.s32 	%r23, %r40, %r41;
	mov.u32 	%r42, %ctaid.x;
	shl.b32 	%r43, %r42, 5;
	mov.u32 	%r44, %tid.x;
	add.s32 	%r24, %r43, %r44;
	setp.ge.s32 	%p9, %r23, %r25;
	setp.ge.s32 	%p10, %r24, %r27;
	or.pred  	%p11, %p9, %p10;
	@%p11 bra 	$L__BB0_9;
	mad.lo.s32 	%r45, %r27, %r23, %r24;
	cvta.to.global.u64 	%rd10, %rd6;
	mul.wide.s32 	%rd11, %r45, 4;
	add.s64 	%rd12, %rd10, %rd11;
	st.global.f32 	[%rd12], %f110;
$L__BB0_9:
	ret;

}


// ===== COMPILED SASS (sm_100) =====

	.target	sm_100

	.elftype	@"ET_EXEC"


//--------------------- .note.nv.tkinfo           --------------------------
	.section	.note.nv.tkinfo,"",@"SHT_NOTE"
	.sectionflags	@"SHF_NOTE_NV_TKINFO"
	.tkinfo
        /*0018*/ 	.word	0x00000002
        /*0030*/ 	.string	""
        /*0030*/ 	.string	"ptxas"
        /*0030*/ 	.string	"Cuda compilation tools, release 13.0, V13.0.88"
        /*0030*/ 	.string	"Build cuda_13.0.r13.0/compiler.36424714_0"
        /*0030*/ 	.string	"-arch sm_100 -m 64 "



//--------------------- .note.nv.cuinfo           --------------------------
	.section	.note.nv.cuinfo,"",@"SHT_NOTE"
	.sectionflags	@"SHF_NOTE_NV_CUINFO"
        /*0018*/ 	.short	0x0002
        /*001a*/ 	.short	0x0064
        /*001c*/ 	.short	0x0082
	.zero		2


//--------------------- .nv.info                  --------------------------
	.section	.nv.info,"",@"SHT_CUDA_INFO"
	.align	4


	//----- nvinfo : EIATTR_REGCOUNT
	.align		4
        /*0000*/ 	.byte	0x04, 0x2f
        /*0002*/ 	.short	(.L_1 - .L_0)
	.align		4
.L_0:
        /*0004*/ 	.word	index@(_Z19matrixMultiplyTiledPKfS0_Pfiii)
        /*0008*/ 	.word	0x00000020


	//----- nvinfo : EIATTR_FRAME_SIZE
	.align		4
.L_1:
        /*000c*/ 	.byte	0x04, 0x11
        /*000e*/ 	.short	(.L_3 - .L_2)
	.align		4
.L_2:
        /*0010*/ 	.word	index@(_Z19matrixMultiplyTiledPKfS0_Pfiii)
        /*0014*/ 	.word	0x00000000


	//----- nvinfo : EIATTR_MIN_STACK_SIZE
	.align		4
.L_3:
        /*0018*/ 	.byte	0x04, 0x12
        /*001a*/ 	.short	(.L_5 - .L_4)
	.align		4
.L_4:
        /*001c*/ 	.word	index@(_Z19matrixMultiplyTiledPKfS0_Pfiii)
        /*0020*/ 	.word	0x00000000
.L_5:


//--------------------- .nv.compat                --------------------------
	.section	.nv.compat,"",@"SHT_CUDA_COMPAT_INFO"
	.align	4
        /*0000*/ 	.byte	0x02, 0x09, 0x00, 0x00, 0x02, 0x02, 0x01, 0x00, 0x02, 0x05, 0x05, 0x00, 0x03, 0x07, 0x01, 0x01
        /*0010*/ 	.byte	0x02, 0x03, 0x00, 0x00, 0x02, 0x06, 0x01, 0x00, 0x04, 0x0b, 0x08, 0x00, 0x09, 0x00, 0x00, 0x00
        /*0020*/ 	.byte	0x00, 0x00, 0x00, 0x00


//--------------------- .nv.info._Z19matrixMultiplyTiledPKfS0_Pfiii --------------------------
	.section	.nv.info._Z19matrixMultiplyTiledPKfS0_Pfiii,"",@"SHT_CUDA_INFO"
	.sectionflags	@""
	.align	4


	//----- nvinfo : EIATTR_CUDA_API_VERSION
	.align		4
        /*0000*/ 	.byte	0x04, 0x37
        /*0002*/ 	.short	(.L_7 - .L_6)
.L_6:
        /*0004*/ 	.word	0x00000082


	//----- nvinfo : EIATTR_KPARAM_INFO
	.align		4
.L_7:
        /*0008*/ 	.byte	0x04, 0x17
        /*000a*/ 	.short	(.L_9 - .L_8)
.L_8:
        /*000c*/ 	.word	0x00000000
        /*0010*/ 	.short	0x0005
        /*0012*/ 	.short	0x0020
        /*0014*/ 	.byte	0x00, 0xf0, 0x11, 0x00


	//----- nvinfo : EIATTR_KPARAM_INFO
	.align		4
.L_9:
        /*0018*/ 	.byte	0x04, 0x17
        /*001a*/ 	.short	(.L_11 - .L_10)
.L_10:
        /*001c*/ 	.word	0x00000000
        /*0020*/ 	.short	0x0004
        /*0022*/ 	.short	0x001c
        /*0024*/ 	.byte	0x00, 0xf0, 0x11, 0x00


	//----- nvinfo : EIATTR_KPARAM_INFO
	.align		4
.L_11:
        /*0028*/ 	.byte	0x04, 0x17
        /*002a*/ 	.short	(.L_13 - .L_12)
.L_12:
        /*002c*/ 	.word	0x00000000
        /*0030*/ 	.short	0x0003
        /*0032*/ 	.short	0x0018
        /*0034*/ 	.byte	0x00, 0xf0, 0x11, 0x00


	//----- nvinfo : EIATTR_KPARAM_INFO
	.align		4
.L_13:
        /*0038*/ 	.byte	0x04, 0x17
        /*003a*/ 	.short	(.L_15 - .L_14)
.L_14:
        /*003c*/ 	.word	0x00000000
        /*0040*/ 	.short	0x0002
        /*0042*/ 	.short	0x0010
        /*0044*/ 	.byte	0x00, 0xf5, 0x21, 0x00


	//----- nvinfo : EIATTR_KPARAM_INFO
	.align		4
.L_15:
        /*0048*/ 	.byte	0x04, 0x17
        /*004a*/ 	.short	(.L_17 - .L_16)
.L_16:
        /*004c*/ 	.word	0x00000000
        /*0050*/ 	.short	0x0001
        /*0052*/ 	.short	0x0008
        /*0054*/ 	.byte	0x00, 0xf5, 0x21, 0x00


	//----- nvinfo : EIATTR_KPARAM_INFO
	.align		4
.L_17:
        /*0058*/ 	.byte	0x04, 0x17
        /*005a*/ 	.short	(.L_19 - .L_18)
.L_18:
        /*005c*/ 	.word	0x00000000
        /*0060*/ 	.short	0x0000
        /*0062*/ 	.short	0x0000
        /*0064*/ 	.byte	0x00, 0xf5, 0x21, 0x00


	//----- nvinfo : EIATTR_SPARSE_MMA_MASK
	.align		4
.L_19:
        /*0068*/ 	.byte	0x03, 0x50
        /*006a*/ 	.short	0x0000


	//----- nvinfo : EIATTR_MAXREG_COUNT
	.align		4
        /*006c*/ 	.byte	0x03, 0x1b
        /*006e*/ 	.short	0x00ff


	//----- nvinfo : EIATTR_NUM_BARRIERS
	.align		4
        /*0070*/ 	.byte	0x02, 0x4c
        /*0072*/ 	.byte	0x01
	.zero		1


	//----- nvinfo : EIATTR_MERCURY_ISA_VERSION
	.align		4
        /*0074*/ 	.byte	0x03, 0x5f
        /*0076*/ 	.short	0x0101


	//----- nvinfo : EIATTR_VRC_CTA_INIT_COUNT
	.align		4
        /*0078*/ 	.byte	0x02, 0x4a
	.zero		1
	.zero		1


	//----- nvinfo : EIATTR_EXIT_INSTR_OFFSETS
	.align		4
        /*007c*/ 	.byte	0x04, 0x1c
        /*007e*/ 	.short	(.L_21 - .L_20)


	//   ....[0]....
.L_20:
        /*0080*/ 	.word	0x00000880


	//   ....[1]....
        /*0084*/ 	.word	0x000008d0


	//----- nvinfo : EIATTR_CBANK_PARAM_SIZE
	.align		4
.L_21:
        /*0088*/ 	.byte	0x03, 0x19
        /*008a*/ 	.short	0x0024


	//----- nvinfo : EIATTR_PARAM_CBANK
	.align		4
        /*008c*/ 	.byte	0x04, 0x0a
        /*008e*/ 	.short	(.L_23 - .L_22)
	.align		4
.L_22:
        /*0090*/ 	.word	index@(.nv.constant0._Z19matrixMultiplyTiledPKfS0_Pfiii)
        /*0094*/ 	.short	0x0380
        /*0096*/ 	.short	0x0024


	//----- nvinfo : EIATTR_SW_WAR
	.align		4
.L_23:
        /*0098*/ 	.byte	0x04, 0x36
        /*009a*/ 	.short	(.L_25 - .L_24)
.L_24:
        /*009c*/ 	.word	0x00000008
.L_25:


//--------------------- .nv.callgraph             --------------------------
	.section	.nv.callgraph,"",@"SHT_CUDA_CALLGRAPH"
	.align	4
	.sectionentsize	8
	.align		4
        /*0000*/ 	.word	0x00000000
	.align		4
        /*0004*/ 	.word	0xffffffff
	.align		4
        /*0008*/ 	.word	0x00000000
	.align		4
        /*000c*/ 	.word	0xfffffffe
	.align		4
        /*0010*/ 	.word	0x00000000
	.align		4
        /*0014*/ 	.word	0xfffffffd
	.align		4
        /*0018*/ 	.word	0x00000000
	.align		4
        /*001c*/ 	.word	0xfffffffc


//--------------------- .text._Z19matrixMultiplyTiledPKfS0_Pfiii --------------------------
	.section	.text._Z19matrixMultiplyTiledPKfS0_Pfiii,"ax",@progbits
	.align	128
        .global         _Z19matrixMultiplyTiledPKfS0_Pfiii
        .type           _Z19matrixMultiplyTiledPKfS0_Pfiii,@function
        .size           _Z19matrixMultiplyTiledPKfS0_Pfiii,(.L_x_3 - _Z19matrixMultiplyTiledPKfS0_Pfiii)
        .other          _Z19matrixMultiplyTiledPKfS0_Pfiii,@"STO_CUDA_ENTRY STV_DEFAULT"
_Z19matrixMultiplyTiledPKfS0_Pfiii:
.text._Z19matrixMultiplyTiledPKfS0_Pfiii:
[----:B------:R-:W-:Y:S01]  /*0000*/  LDC R1, c[0x0][0x37c] ;  /* 0x0000df00ff017b82 */ /* 0x000fe20000000800 */
[----:B------:R-:W0:Y:S01]  /*0010*/  LDCU UR10, c[0x0][0x39c] ;  /* 0x00007380ff0a77ac */ /* 0x000e220008000800 */
[----:B------:R-:W-:Y:S01]  /*0020*/  HFMA2 R23, -RZ, RZ, 0, 0 ;  /* 0x00000000ff177431 */ /* 0x000fe200000001ff */
[----:B------:R-:W1:Y:S01]  /*0030*/  LDCU.64 UR8, c[0x0][0x358] ;  /* 0x00006b00ff0877ac */ /* 0x000e620008000a00 */
[----:B0-----:R-:W-:-:S09]  /*0040*/  UISETP.GE.AND UP0, UPT, UR10, 0x1, UPT ;  /* 0x000000010a00788c */ /* 0x001fd2000bf06270 */
[----:B-1----:R-:W-:Y:S05]  /*0050*/  BRA.U !UP0, `(.L_x_0) ;  /* 0x0000000508e07547 */ /* 0x002fea000b800000 */
[----:B------:R-:W0:Y:S01]  /*0060*/  S2R R5, SR_TID.Y ;  /* 0x0000000000057919 */ /* 0x000e220000002200 */
[----:B------:R-:W1:Y:S01]  /*0070*/  S2UR UR7, SR_CgaCtaId ;  /* 0x00000000000779c3 */ /* 0x000e620000008800 */
[----:B------:R-:W2:Y:S01]  /*0080*/  LDCU UR11, c[0x0][0x3a0] ;  /* 0x00007400ff0b77ac */ /* 0x000ea20008000800 */
[----:B------:R-:W-:Y:S01]  /*0090*/  MOV R23, RZ ;  /* 0x000000ff00177202 */ /* 0x000fe20000000f00 */
[----:B------:R-:W2:Y:S01]  /*00a0*/  S2R R4, SR_TID.X ;  /* 0x0000000000047919 */ /* 0x000ea20000002100 */
[----:B------:R-:W-:Y:S01]  /*00b0*/  UMOV UR5, 0x400 ;  /* 0x0000040000057882 */ /* 0x000fe20000000000 */
[----:B------:R-:W-:Y:S01]  /*00c0*/  UIADD3 UR4, UPT, UPT, UR10, 0x1f, URZ ;  /* 0x0000001f0a047890 */ /* 0x000fe2000fffe0ff */
[----:B------:R-:W3:Y:S02]  /*00d0*/  S2R R0, SR_CTAID.Y ;  /* 0x0000000000007919 */ /* 0x000ee40000002600 */
[----:B------:R-:W4:Y:S01]  /*00e0*/  LDC R3, c[0x0][0x3a0] ;  /* 0x0000e800ff037b82 */ /* 0x000f220000000800 */
[----:B------:R-:W-:Y:S01]  /*00f0*/  UIADD3 UR6, UPT, UPT, UR5, 0x1000, URZ ;  /* 0x0000100005067890 */ /* 0x000fe2000fffe0ff */
[----:B------:R-:W5:Y:S01]  /*0100*/  S2R R7, SR_CTAID.X ;  /* 0x0000000000077919 */ /* 0x000f620000002500 */
[----:B------:R-:W-:Y:S01]  /*0110*/  USHF.R.U32.HI UR4, URZ, 0x5, UR4 ;  /* 0x00000005ff047899 */ /* 0x000fe20008011604 */
[----:B------:R-:W0:Y:S04]  /*0120*/  LDCU.64 UR12, c[0x0][0x398] ;  /* 0x00007300ff0c77ac */ /* 0x000e280008000a00 */
[----:B------:R-:W4:Y:S01]  /*0130*/  LDC.64 R20, c[0x0][0x380] ;  /* 0x0000e000ff147b82 */ /* 0x000f220000000a00 */
[----:B------:R-:W-:-:S02]  /*0140*/  UIADD3 UR4, UPT, UPT, -UR4, URZ, URZ ;  /* 0x000000ff04047290 */ /* 0x000fc4000fffe1ff */
[----:B-1----:R-:W-:Y:S02]  /*0150*/  ULEA UR5, UR7, UR5, 0x18 ;  /* 0x0000000507057291 */ /* 0x002fe4000f8ec0ff */
[----:B------:R-:W-:-:S04]  /*0160*/  ULEA UR6, UR7, UR6, 0x18 ;  /* 0x0000000607067291 */ /* 0x000fc8000f8ec0ff */
[C---:B0-----:R-:W-:Y:S01]  /*0170*/  LEA R17, R5.reuse, UR5, 0x7 ;  /* 0x0000000505117c11 */ /* 0x041fe2000f8e38ff */
[C-C-:B--2---:R-:W-:Y:S01]  /*0180*/  IMAD R2, R5.reuse, UR11, R4.reuse ;  /* 0x0000000b05027c24 */ /* 0x144fe2000f8e0204 */
[----:B------:R-:W-:Y:S02]  /*0190*/  LEA R16, R4, UR6, 0x2 ;  /* 0x0000000604107c11 */ /* 0x000fe4000f8e10ff */
[----:B---3--:R-:W-:Y:S02]  /*01a0*/  LEA R19, R0, R5, 0x5 ;  /* 0x0000000500137211 */ /* 0x008fe400078e28ff */
[----:B------:R-:W-:Y:S02]  /*01b0*/  LEA R6, R5, R16, 0x7 ;  /* 0x0000001005067211 */ /* 0x000fe400078e38ff */
[----:B-----5:R-:W-:Y:S01]  /*01c0*/  LEA R2, R7, R2, 0x5 ;  /* 0x0000000207027211 */ /* 0x020fe200078e28ff */
[----:B------:R-:W-:Y:S01]  /*01d0*/  IMAD R0, R19, UR10, R4 ;  /* 0x0000000a13007c24 */ /* 0x000fe2000f8e0204 */
[----:B------:R-:W-:-:S02]  /*01e0*/  LEA R18, R7, R4, 0x5 ;  /* 0x0000000407127211 */ /* 0x000fc400078e28ff */
[----:B------:R-:W-:-:S07]  /*01f0*/  LEA R7, R4, R17, 0x2 ;  /* 0x0000001104077211 */ /* 0x000fce00078e10ff */
.L_x_1:
[----:B------:R-:W-:Y:S01]  /*0200*/  ISETP.GE.AND P0, PT, R5, UR13, PT ;  /* 0x0000000d05007c0c */ /* 0x000fe2000bf06270 */
[----:B------:R-:W-:Y:S01]  /*0210*/  HFMA2 R27, -RZ, RZ, 0, 0 ;  /* 0x00000000ff1b7431 */ /* 0x000fe200000001ff */
[----:B------:R-:W-:Y:S01]  /*0220*/  ISETP.GE.AND P1, PT, R4, UR13, PT ;  /* 0x0000000d04007c0c */ /* 0x000fe2000bf26270 */
[----:B----4-:R-:W-:Y:S01]  /*0230*/  IMAD.WIDE R8, R0, 0x4, R20 ;  /* 0x0000000400087825 */ /* 0x010fe200078e0214 */
[----:B------:R-:W-:Y:S02]  /*0240*/  ISETP.GE.OR P0, PT, R18, R3, P0 ;  /* 0x000000031200720c */ /* 0x000fe40000706670 */
[----:B------:R-:W-:Y:S02]  /*0250*/  ISETP.GE.OR P1, PT, R19, UR12, P1 ;  /* 0x0000000c13007c0c */ /* 0x000fe40008f26670 */
[----:B------:R-:W-:-:S09]  /*0260*/  MOV R22, RZ ;  /* 0x000000ff00167202 */ /* 0x000fd20000000f00 */
[----:B------:R-:W0:Y:S02]  /*0270*/  @!P0 LDC.64 R10, c[0x0][0x388] ;  /* 0x0000e200ff0a8b82 */ /* 0x000e240000000a00 */
[----:B------:R-:W2:Y:S01]  /*0280*/  @!P1 LDG.E.CONSTANT R22, desc[UR8][R8.64] ;  /* 0x0000000808169981 */ /* 0x000ea2000c1e9900 */
[----:B0-----:R-:W-:-:S05]  /*0290*/  @!P0 IMAD.WIDE R10, R2, 0x4, R10 ;  /* 0x00000004020a8825 */ /* 0x001fca00078e020a */
[----:B------:R-:W3:Y:S04]  /*02a0*/  @!P0 LDG.E.CONSTANT R27, desc[UR8][R10.64] ;  /* 0x000000080a1b8981 */ /* 0x000ee8000c1e9900 */
[----:B--2---:R-:W-:Y:S04]  /*02b0*/  STS [R7], R22 ;  /* 0x0000001607007388 */ /* 0x004fe80000000800 */
[----:B---3--:R-:W-:Y:S01]  /*02c0*/  STS [R6], R27 ;  /* 0x0000001b06007388 */ /* 0x008fe20000000800 */
[----:B------:R-:W-:Y:S06]  /*02d0*/  BAR.SYNC.DEFER_BLOCKING 0x0 ;  /* 0x0000000000007b1d */ /* 0x000fec0000010000 */
[----:B------:R-:W-:Y:S04]  /*02e0*/  LDS R26, [R16] ;  /* 0x00000000101a7984 */ /* 0x000fe80000000800 */
[----:B------:R-:W0:Y:S04]  /*02f0*/  LDS.128 R12, [R17] ;  /* 0x00000000110c7984 */ /* 0x000e280000000c00 */
[----:B------:R-:W1:Y:S04]  /*0300*/  LDS R29, [R16+0x80] ;  /* 0x00008000101d7984 */ /* 0x000e680000000800 */
[----:B------:R-:W2:Y:S04]  /*0310*/  LDS R25, [R16+0x100] ;  /* 0x0001000010197984 */ /* 0x000ea80000000800 */
[----:B------:R-:W3:Y:S04]  /*0320*/  LDS R24, [R16+0x180] ;  /* 0x0001800010187984 */ /* 0x000ee80000000800 */
[----:B------:R-:W-:Y:S04]  /*0330*/  LDS.128 R8, [R17+0x10] ;  /* 0x0000100011087984 */ /* 0x000fe80000000c00 */
[----:B------:R-:W-:Y:S01]  /*0340*/  LDS R22, [R16+0x280] ;  /* 0x0002800010167984 */ /* 0x000fe20000000800 */
[----:B0-----:R-:W-:-:S03]  /*0350*/  FFMA R12, R12, R26, R23 ;  /* 0x0000001a0c0c7223 */ /* 0x001fc60000000017 */
[----:B------:R-:W0:Y:S01]  /*0360*/  LDS R23, [R16+0x200] ;  /* 0x0002000010177984 */ /* 0x000e220000000800 */
[----:B-1----:R-:W-:-:S03]  /*0370*/  FFMA R12, R29, R13, R12 ;  /* 0x0000000d1d0c7223 */ /* 0x002fc6000000000c */
[----:B------:R-:W-:Y:S01]  /*0380*/  LDS R26, [R16+0xb80] ;  /* 0x000b8000101a7984 */ /* 0x000fe20000000800 */
[----:B--2---:R-:W-:-:S03]  /*0390*/  FFMA R13, R25, R14, R12 ;  /* 0x0000000e190d7223 */ /* 0x004fc6000000000c */
[----:B------:R-:W1:Y:S01]  /*03a0*/  LDS R25, [R16+0x300] ;  /* 0x0003000010197984 */ /* 0x000e620000000800 */
[----:B---3--:R-:W-:-:S03]  /*03b0*/  FFMA R13, R24, R15, R13 ;  /* 0x0000000f180d7223 */ /* 0x008fc6000000000d */
[----:B------:R-:W2:Y:S01]  /*03c0*/  LDS R24, [R16+0x380] ;  /* 0x0003800010187984 */ /* 0x000ea20000000800 */
[----:B0-----:R-:W-:-:S03]  /*03d0*/  FFMA R27, R8, R23, R13 ;  /* 0x00000017081b7223 */ /* 0x001fc6000000000d */
[----:B------:R-:W-:Y:S04]  /*03e0*/  LDS R23, [R16+0x400] ;  /* 0x0004000010177984 */ /* 0x000fe80000000800 */
[----:B------:R-:W0:Y:S01]  /*03f0*/  LDS.128 R12, [R17+0x20] ;  /* 0x00002000110c7984 */ /* 0x000e220000000c00 */
[----:B------:R-:W-:-:S03]  /*0400*/  FFMA R8, R22, R9, R27 ;  /* 0x0000000916087223 */ /* 0x000fc6000000001b */
[----:B------:R-:W3:Y:S01]  /*0410*/  LDS R22, [R16+0x480] ;  /* 0x0004800010167984 */ /* 0x000ee20000000800 */
[----:B-1----:R-:W-:-:S03]  /*0420*/  FFMA R9, R25, R10, R8 ;  /* 0x0000000a19097223 */ /* 0x002fc60000000008 */
[----:B------:R-:W1:Y:S01]  /*0430*/  LDS R25, [R16+0x500] ;  /* 0x0005000010197984 */ /* 0x000e620000000800 */
[----:B--2---:R-:W-:-:S03]  /*0440*/  FFMA R9, R24, R11, R9 ;  /* 0x0000000b18097223 */ /* 0x004fc60000000009 */
[----:B------:R-:W2:Y:S01]  /*0450*/  LDS R24, [R16+0x580] ;  /* 0x0005800010187984 */ /* 0x000ea20000000800 */
[----:B0-----:R-:W-:-:S03]  /*0460*/  FFMA R27, R12, R23, R9 ;  /* 0x000000170c1b7223 */ /* 0x001fc60000000009 */
[----:B------:R-:W-:Y:S04]  /*0470*/  LDS R23, [R16+0x600] ;  /* 0x0006000010177984 */ /* 0x000fe80000000800 */
[----:B------:R-:W0:Y:S01]  /*0480*/  LDS.128 R8, [R17+0x30] ;  /* 0x0000300011087984 */ /* 0x000e220000000c00 */
[----:B---3--:R-:W-:-:S03]  /*0490*/  FFMA R12, R22, R13, R27 ;  /* 0x0000000d160c7223 */ /* 0x008fc6000000001b */
        /* <DEDUP_REMOVED lines=22> */
[----:B------:R-:W-:Y:S04]  /*0600*/  LDS R27, [R16+0xc00] ;  /* 0x000c0000101b7984 */ /* 0x000fe80000000800 */
[----:B------:R-:W-:Y:S01]  /*0610*/  LDS R24, [R16+0xc80] ;  /* 0x000c800010187984 */ /* 0x000fe20000000800 */
[----:B0-----:R-:W-:-:S03]  /*0620*/  FFMA R23, R8, R23, R13 ;  /* 0x0000001708177223 */ /* 0x001fc6000000000d */
[----:B------:R-:W0:Y:S01]  /*0630*/  LDS.128 R12, [R17+0x60] ;  /* 0x00006000110c7984 */ /* 0x000e220000000c00 */
[----:B---3--:R-:W-:-:S03]  /*0640*/  FFMA R22, R22, R9, R23 ;  /* 0x0000000916167223 */ /* 0x008fc60000000017 */
[----:B------:R-:W2:Y:S01]  /*0650*/  LDS R23, [R16+0xd00] ;  /* 0x000d000010177984 */ /* 0x000ea20000000800 */
[----:B-1----:R-:W-:-:S03]  /*0660*/  FFMA R25, R25, R10, R22 ;  /* 0x0000000a19197223 */ /* 0x002fc60000000016 */
[----:B------:R-:W1:Y:S01]  /*0670*/  LDS R22, [R16+0xd80] ;  /* 0x000d800010167984 */ /* 0x000e620000000800 */
[----:B------:R-:W-:-:S03]  /*0680*/  FFMA R11, R26, R11, R25 ;  /* 0x0000000b1a0b7223 */ /* 0x000fc60000000019 */
[----:B------:R-:W-:Y:S01]  /*0690*/  LDS R25, [R16+0xe00] ;  /* 0x000e000010197984 */ /* 0x000fe20000000800 */
[----:B0-----:R-:W-:-:S03]  /*06a0*/  FFMA R27, R12, R27, R11 ;  /* 0x0000001b0c1b7223 */ /* 0x001fc6000000000b */
[----:B------:R-:W0:Y:S01]  /*06b0*/  LDS.128 R8, [R17+0x70] ;  /* 0x0000700011087984 */ /* 0x000e220000000c00 */
[----:B------:R-:W-:-:S03]  /*06c0*/  FFMA R24, R24, R13, R27 ;  /* 0x0000000d18187223 */ /* 0x000fc6000000001b */
[----:B------:R-:W3:Y:S04]  /*06d0*/  LDS R27, [R16+0xe80] ;  /* 0x000e8000101b7984 */ /* 0x000ee80000000800 */
[----:B------:R-:W4:Y:S04]  /*06e0*/  LDS R13, [R16+0xf00] ;  /* 0x000f0000100d7984 */ /* 0x000f280000000800 */
[----:B------:R-:W5:Y:S01]  /*06f0*/  LDS R12, [R16+0xf80] ;  /* 0x000f8000100c7984 */ /* 0x000f620000000800 */
[----:B--2---:R-:W-:Y:S01]  /*0700*/  FFMA R23, R23, R14, R24 ;  /* 0x0000000e17177223 */ /* 0x004fe20000000018 */
[----:B------:R-:W-:-:S03]  /*0710*/  UIADD3 UR4, UPT, UPT, UR4, 0x1, URZ ;  /* 0x0000000104047890 */ /* 0x000fc6000fffe0ff */
[----:B-1----:R-:W-:Y:S01]  /*0720*/  FFMA R15, R22, R15, R23 ;  /* 0x0000000f160f7223 */ /* 0x002fe20000000017 */
[----:B------:R-:W-:Y:S01]  /*0730*/  UISETP.NE.AND UP0, UPT, UR4, URZ, UPT ;  /* 0x000000ff0400728c */ /* 0x000fe2000bf05270 */
[----:B------:R-:W-:Y:S02]  /*0740*/  IADD3 R5, PT, PT, R5, 0x20, RZ ;  /* 0x0000002005057810 */ /* 0x000fe40007ffe0ff */
[----:B------:R-:W-:Y:S02]  /*0750*/  IADD3 R0, PT, PT, R0, 0x20, RZ ;  /* 0x0000002000007810 */ /* 0x000fe40007ffe0ff */
[----:B------:R-:W-:Y:S02]  /*0760*/  IADD3 R4, PT, PT, R4, 0x20, RZ ;  /* 0x0000002004047810 */ /* 0x000fe40007ffe0ff */
[----:B------:R-:W-:Y:S01]  /*0770*/  LEA R2, R3, R2, 0x5 ;  /* 0x0000000203027211 */ /* 0x000fe200078e28ff */
[----:B0-----:R-:W-:-:S04]  /*0780*/  FFMA R8, R8, R25, R15 ;  /* 0x0000001908087223 */ /* 0x001fc8000000000f */
[----:B---3--:R-:W-:-:S04]  /*0790*/  FFMA R8, R27, R9, R8 ;  /* 0x000000091b087223 */ /* 0x008fc80000000008 */
[----:B----4-:R-:W-:-:S04]  /*07a0*/  FFMA R13, R13, R10, R8 ;  /* 0x0000000a0d0d7223 */ /* 0x010fc80000000008 */
[----:B-----5:R-:W-:Y:S01]  /*07b0*/  FFMA R23, R12, R11, R13 ;  /* 0x0000000b0c177223 */ /* 0x020fe2000000000d */
[----:B------:R-:W-:Y:S06]  /*07c0*/  BAR.SYNC.DEFER_BLOCKING 0x0 ;  /* 0x0000000000007b1d */ /* 0x000fec0000010000 */
[----:B------:R-:W-:Y:S05]  /*07d0*/  BRA.U UP0, `(.L_x_1) ;  /* 0xfffffff900887547 */ /* 0x000fea000b83ffff */
.L_x_0:
[----:B------:R-:W0:Y:S01]  /*07e0*/  S2R R2, SR_CTAID.X ;  /* 0x0000000000027919 */ /* 0x000e220000002500 */
[----:B------:R-:W1:Y:S01]  /*07f0*/  LDCU UR4, c[0x0][0x3a0] ;  /* 0x00007400ff0477ac */ /* 0x000e620008000800 */
[----:B------:R-:W0:Y:S01]  /*0800*/  S2R R5, SR_TID.X ;  /* 0x0000000000057919 */ /* 0x000e220000002100 */
[----:B------:R-:W2:Y:S01]  /*0810*/  LDCU UR5, c[0x0][0x398] ;  /* 0x00007300ff0577ac */ /* 0x000ea20008000800 */
[----:B------:R-:W3:Y:S01]  /*0820*/  S2R R0, SR_CTAID.Y ;  /* 0x0000000000007919 */ /* 0x000ee20000002600 */
[----:B------:R-:W3:Y:S01]  /*0830*/  S2R R3, SR_TID.Y ;  /* 0x0000000000037919 */ /* 0x000ee20000002200 */
[----:B0-----:R-:W-:-:S04]  /*0840*/  LEA R5, R2, R5, 0x5 ;  /* 0x0000000502057211 */ /* 0x001fc800078e28ff */
[----:B-1----:R-:W-:Y:S02]  /*0850*/  ISETP.GE.AND P0, PT, R5, UR4, PT ;  /* 0x0000000405007c0c */ /* 0x002fe4000bf06270 */
[----:B---3--:R-:W-:-:S04]  /*0860*/  LEA R0, R0, R3, 0x5 ;  /* 0x0000000300007211 */ /* 0x008fc800078e28ff */
[----:B--2---:R-:W-:-:S13]  /*0870*/  ISETP.GE.OR P0, PT, R0, UR5, P0 ;  /* 0x0000000500007c0c */ /* 0x004fda0008706670 */
[----:B------:R-:W-:Y:S05]  /*0880*/  @P0 EXIT ;  /* 0x000000000000094d */ /* 0x000fea0003800000 */
[----:B------:R-:W0:Y:S01]  /*0890*/  LDC.64 R2, c[0x0][0x390] ;  /* 0x0000e400ff027b82 */ /* 0x000e220000000a00 */
[----:B------:R-:W-:-:S04]  /*08a0*/  IMAD R5, R0, UR4, R5 ;  /* 0x0000000400057c24 */ /* 0x000fc8000f8e0205 */
[----:B0-----:R-:W-:-:S05]  /*08b0*/  IMAD.WIDE R2, R5, 0x4, R2 ;  /* 0x0000000405027825 */ /* 0x001fca00078e0202 */
[----:B------:R-:W-:Y:S01]  /*08c0*/  STG.E desc[UR8][R2.64], R23 ;  /* 0x0000001702007986 */ /* 0x000fe2000c101908 */
[----:B------:R-:W-:Y:S05]  /*08d0*/  EXIT ;  /* 0x000000000000794d */ /* 0x000fea0003800000 */
.L_x_2:
[----:B------:R-:W-:-:S00]  /*08e0*/  BRA `(.L_x_2) ;  /* 0xfffffffc00fc7947 */ /* 0x000fc0000383ffff */
[----:B------:R-:W-:-:S00]  /*08f0*/  NOP ;  /* 0x0000000000007918 */ /* 0x000fc00000000000 */
        /* <DEDUP_REMOVED lines=8> */
.L_x_3:


//--------------------- .nv.shared._Z19matrixMultiplyTiledPKfS0_Pfiii --------------------------
	.section	.nv.shared._Z19matrixMultiplyTiledPKfS0_Pfiii,"aw",@nobits
	.sectionflags	@""
	.align	4
.nv.shared._Z19matrixMultiplyTiledPKfS0_Pfiii:
	.zero		9216


//--------------------- .nv.shared.reserved.0     --------------------------
	.section	.nv.shared.reserved.0,"aw",@nobits
	.weak		__nv_reservedSMEM_offset_0_alias
	.size		__nv_reservedSMEM_offset_0_alias, 0, 64
	.other		__nv_reservedSMEM_offset_0_alias,@"STO_CUDA_RESERVED_SHARED STV_DEFAULT"
__nv_reservedSMEM_offset_0_alias:
	.zero		0
	.zero		64


//--------------------- .nv.constant0._Z19matrixMultiplyTiledPKfS0_Pfiii --------------------------
	.section	.nv.constant0._Z19matrixMultiplyTiledPKfS0_Pfiii,"a",@progbits
	.sectionflags	@""
	.align	4
.nv.constant0._Z19matrixMultiplyTiledPKfS0_Pfiii:
	.zero		932


//--------------------- SYMBOLS --------------------------

	.type		.nv.reservedSmem.offset0,@object
	.size		.nv.reservedSmem.offset0,0x4
	.type		.nv.reservedSmem.cap,@object
	.size		.nv.reservedSmem.cap,0x4
